	.headerflags	@"EF_CUDA_TEXMODE_UNIFIED EF_CUDA_64BIT_ADDRESS EF_CUDA_ACCELERATORS EF_CUDA_SM90 EF_CUDA_VIRTUAL_SM(EF_CUDA_SM90)"
	.elftype	@"ET_EXEC"


//--------------------- .nv.info                  --------------------------
	.section	.nv.info,"",@"SHT_CUDA_INFO"
	.align	4


	//----- nvinfo : EIATTR_REGCOUNT
	.align		4
        /*0000*/ 	.byte	0x04, 0x2f
        /*0002*/ 	.short	(.L_3 - .L_2)
	.align		4
.L_2:
        /*0004*/ 	.word	index@(triton_per_fused_add_div_mean_mul_pow_sqrt_sub_10)
        /*0008*/ 	.word	0x00000039


	//----- nvinfo : EIATTR_MIN_STACK_SIZE
	.align		4
.L_3:
        /*000c*/ 	.byte	0x04, 0x12
        /*000e*/ 	.short	(.L_5 - .L_4)
	.align		4
.L_4:
        /*0010*/ 	.word	index@(triton_per_fused_add_div_mean_mul_pow_sqrt_sub_10)
        /*0014*/ 	.word	0x00000000


	//----- nvinfo : EIATTR_FRAME_SIZE
	.align		4
.L_5:
        /*0018*/ 	.byte	0x04, 0x11
        /*001a*/ 	.short	(.L_7 - .L_6)
	.align		4
.L_6:
        /*001c*/ 	.word	index@(triton_per_fused_add_div_mean_mul_pow_sqrt_sub_10)
        /*0020*/ 	.word	0x00000000


	//----- nvinfo : EIATTR_MIN_STACK_SIZE
	.align		4
.L_7:
        /*0024*/ 	.byte	0x04, 0x12
        /*0026*/ 	.short	(.L_9 - .L_8)
	.align		4
.L_8:
        /*0028*/ 	.word	index@(triton_per_fused_add_div_mean_mul_pow_sqrt_sub_10)
        /*002c*/ 	.word	0x00000000
.L_9:


//--------------------- .nv.info.triton_per_fused_add_div_mean_mul_pow_sqrt_sub_10 --------------------------
	.section	.nv.info.triton_per_fused_add_div_mean_mul_pow_sqrt_sub_10,"",@"SHT_CUDA_INFO"
	.sectionflags	@""
	.align	4


	//----- nvinfo : EIATTR_CUDA_API_VERSION
	.align		4
        /*0000*/ 	.byte	0x04, 0x37
        /*0002*/ 	.short	(.L_11 - .L_10)
.L_10:
        /*0004*/ 	.word	0x0000007c


	//----- nvinfo : EIATTR_KPARAM_INFO
	.align		4
.L_11:
        /*0008*/ 	.byte	0x04, 0x17
        /*000a*/ 	.short	(.L_13 - .L_12)
.L_12:
        /*000c*/ 	.word	0x00000000
        /*0010*/ 	.short	0x0009
        /*0012*/ 	.short	0x0044
        /*0014*/ 	.byte	0x00, 0xf0, 0x11, 0x00


	//----- nvinfo : EIATTR_KPARAM_INFO
	.align		4
.L_13:
        /*0018*/ 	.byte	0x04, 0x17
        /*001a*/ 	.short	(.L_15 - .L_14)
.L_14:
        /*001c*/ 	.word	0x00000000
        /*0020*/ 	.short	0x0008
        /*0022*/ 	.short	0x0040
        /*0024*/ 	.byte	0x00, 0xf0, 0x11, 0x00


	//----- nvinfo : EIATTR_KPARAM_INFO
	.align		4
.L_15:
        /*0028*/ 	.byte	0x04, 0x17
        /*002a*/ 	.short	(.L_17 - .L_16)
.L_16:
        /*002c*/ 	.word	0x00000000
        /*0030*/ 	.short	0x0007
        /*0032*/ 	.short	0x0038
        /*0034*/ 	.byte	0x00, 0xf4, 0x21, 0x00


	//----- nvinfo : EIATTR_KPARAM_INFO
	.align		4
.L_17:
        /*0038*/ 	.byte	0x04, 0x17
        /*003a*/ 	.short	(.L_19 - .L_18)
.L_18:
        /*003c*/ 	.word	0x00000000
        /*0040*/ 	.short	0x0006
        /*0042*/ 	.short	0x0030
        /*0044*/ 	.byte	0x00, 0xf4, 0x21, 0x00


	//----- nvinfo : EIATTR_KPARAM_INFO
	.align		4
.L_19:
        /*0048*/ 	.byte	0x04, 0x17
        /*004a*/ 	.short	(.L_21 - .L_20)
.L_20:
        /*004c*/ 	.word	0x00000000
        /*0050*/ 	.short	0x0005
        /*0052*/ 	.short	0x0028
        /*0054*/ 	.byte	0x00, 0xf4, 0x21, 0x00


	//----- nvinfo : EIATTR_KPARAM_INFO
	.align		4
.L_21:
        /*0058*/ 	.byte	0x04, 0x17
        /*005a*/ 	.short	(.L_23 - .L_22)
.L_22:
        /*005c*/ 	.word	0x00000000
        /*0060*/ 	.short	0x0004
        /*0062*/ 	.short	0x0020
        /*0064*/ 	.byte	0x00, 0xf4, 0x21, 0x00


	//----- nvinfo : EIATTR_KPARAM_INFO
	.align		4
.L_23:
        /*0068*/ 	.byte	0x04, 0x17
        /*006a*/ 	.short	(.L_25 - .L_24)
.L_24:
        /*006c*/ 	.word	0x00000000
        /*0070*/ 	.short	0x0003
        /*0072*/ 	.short	0x0018
        /*0074*/ 	.byte	0x00, 0xf4, 0x21, 0x00


	//----- nvinfo : EIATTR_KPARAM_INFO
	.align		4
.L_25:
        /*0078*/ 	.byte	0x04, 0x17
        /*007a*/ 	.short	(.L_27 - .L_26)
.L_26:
        /*007c*/ 	.word	0x00000000
        /*0080*/ 	.short	0x0002
        /*0082*/ 	.short	0x0010
        /*0084*/ 	.byte	0x00, 0xf4, 0x21, 0x00


	//----- nvinfo : EIATTR_KPARAM_INFO
	.align		4
.L_27:
        /*0088*/ 	.byte	0x04, 0x17
        /*008a*/ 	.short	(.L_29 - .L_28)
.L_28:
        /*008c*/ 	.word	0x00000000
        /*0090*/ 	.short	0x0001
        /*0092*/ 	.short	0x0008
        /*0094*/ 	.byte	0x00, 0xf4, 0x21, 0x00


	//----- nvinfo : EIATTR_KPARAM_INFO
	.align		4
.L_29:
        /*0098*/ 	.byte	0x04, 0x17
        /*009a*/ 	.short	(.L_31 - .L_30)
.L_30:
        /*009c*/ 	.word	0x00000000
        /*00a0*/ 	.short	0x0000
        /*00a2*/ 	.short	0x0000
        /*00a4*/ 	.byte	0x00, 0xf4, 0x21, 0x00


	//----- nvinfo : EIATTR_SPARSE_MMA_MASK
	.align		4
.L_31:
        /*00a8*/ 	.byte	0x03, 0x50
        /*00aa*/ 	.short	0x0000


	//----- nvinfo : EIATTR_MAXREG_COUNT
	.align		4
        /*00ac*/ 	.byte	0x03, 0x1b
        /*00ae*/ 	.short	0x00ff


	//----- nvinfo : EIATTR_COOP_GROUP_MASK_REGIDS
	.align		4
        /*00b0*/ 	.byte	0x04, 0x29
        /*00b2*/ 	.short	(.L_33 - .L_32)


	//   ....[0]....
.L_32:
        /*00b4*/ 	.word	0xffffffff


	//   ....[1]....
        /*00b8*/ 	.word	0xffffffff


	//   ....[2]....
        /*00bc*/ 	.word	0xffffffff


	//   ....[3]....
        /*00c0*/ 	.word	0xffffffff


	//   ....[4]....
        /*00c4*/ 	.word	0xffffffff


	//   ....[5]....
        /*00c8*/ 	.word	0xffffffff


	//   ....[6]....
        /*00cc*/ 	.word	0xffffffff


	//   ....[7]....
        /*00d0*/ 	.word	0xffffffff


	//   ....[8]....
        /*00d4*/ 	.word	0xffffffff


	//   ....[9]....
        /*00d8*/ 	.word	0xffffffff


	//   ....[10]....
        /*00dc*/ 	.word	0xffffffff


	//   ....[11]....
        /*00e0*/ 	.word	0xffffffff


	//   ....[12]....
        /*00e4*/ 	.word	0xffffffff


	//   ....[13]....
        /*00e8*/ 	.word	0xffffffff


	//   ....[14]....
        /*00ec*/ 	.word	0xffffffff


	//   ....[15]....
        /*00f0*/ 	.word	0xffffffff


	//   ....[16]....
        /*00f4*/ 	.word	0xffffffff


	//   ....[17]....
        /*00f8*/ 	.word	0xffffffff


	//   ....[18]....
        /*00fc*/ 	.word	0xffffffff


	//   ....[19]....
        /*0100*/ 	.word	0xffffffff


	//   ....[20]....
        /*0104*/ 	.word	0xffffffff


	//   ....[21]....
        /*0108*/ 	.word	0xffffffff


	//   ....[22]....
        /*010c*/ 	.word	0xffffffff


	//   ....[23]....
        /*0110*/ 	.word	0xffffffff


	//   ....[24]....
        /*0114*/ 	.word	0xffffffff


	//   ....[25]....
        /*0118*/ 	.word	0xffffffff


	//   ....[26]....
        /*011c*/ 	.word	0xffffffff


	//   ....[27]....
        /*0120*/ 	.word	0xffffffff


	//   ....[28]....
        /*0124*/ 	.word	0xffffffff


	//   ....[29]....
        /*0128*/ 	.word	0xffffffff


	//   ....[30]....
        /*012c*/ 	.word	0xffffffff


	//   ....[31]....
        /*0130*/ 	.word	0xffffffff


	//   ....[32]....
        /*0134*/ 	.word	0xffffffff


	//   ....[33]....
        /*0138*/ 	.word	0xffffffff


	//   ....[34]....
        /*013c*/ 	.word	0xffffffff


	//   ....[35]....
        /*0140*/ 	.word	0xffffffff


	//   ....[36]....
        /*0144*/ 	.word	0xffffffff


	//   ....[37]....
        /*0148*/ 	.word	0xffffffff


	//   ....[38]....
        /*014c*/ 	.word	0xffffffff


	//   ....[39]....
        /*0150*/ 	.word	0xffffffff


	//----- nvinfo : EIATTR_COOP_GROUP_INSTR_OFFSETS
	.align		4
.L_33:
        /*0154*/ 	.byte	0x04, 0x28
        /*0156*/ 	.short	(.L_35 - .L_34)


	//   ....[0]....
.L_34:
        /*0158*/ 	.word	0x00000510


	//   ....[1]....
        /*015c*/ 	.word	0x00000780


	//   ....[2]....
        /*0160*/ 	.word	0x00000820


	//   ....[3]....
        /*0164*/ 	.word	0x00000840


	//   ....[4]....
        /*0168*/ 	.word	0x00000870


	//   ....[5]....
        /*016c*/ 	.word	0x00000880


	//   ....[6]....
        /*0170*/ 	.word	0x000008b0


	//   ....[7]....
        /*0174*/ 	.word	0x000008c0


	//   ....[8]....
        /*0178*/ 	.word	0x000008f0


	//   ....[9]....
        /*017c*/ 	.word	0x00000900


	//   ....[10]....
        /*0180*/ 	.word	0x00000930


	//   ....[11]....
        /*0184*/ 	.word	0x00000940


	//   ....[12]....
        /*0188*/ 	.word	0x00000970


	//   ....[13]....
        /*018c*/ 	.word	0x00000990


	//   ....[14]....
        /*0190*/ 	.word	0x000009c0


	//   ....[15]....
        /*0194*/ 	.word	0x000009e0


	//   ....[16]....
        /*0198*/ 	.word	0x00000a60


	//   ....[17]....
        /*019c*/ 	.word	0x00000b60


	//   ....[18]....
        /*01a0*/ 	.word	0x00000b70


	//   ....[19]....
        /*01a4*/ 	.word	0x00000b80


	//   ....[20]....
        /*01a8*/ 	.word	0x00000b90


	//   ....[21]....
        /*01ac*/ 	.word	0x00000d70


	//   ....[22]....
        /*01b0*/ 	.word	0x00000d90


	//   ....[23]....
        /*01b4*/ 	.word	0x00000db0


	//   ....[24]....
        /*01b8*/ 	.word	0x00000dc0


	//   ....[25]....
        /*01bc*/ 	.word	0x00000df0


	//   ....[26]....
        /*01c0*/ 	.word	0x00000e10


	//   ....[27]....
        /*01c4*/ 	.word	0x00000e30


	//   ....[28]....
        /*01c8*/ 	.word	0x00000e40


	//   ....[29]....
        /*01cc*/ 	.word	0x00000e70


	//   ....[30]....
        /*01d0*/ 	.word	0x00000e90


	//   ....[31]....
        /*01d4*/ 	.word	0x00000eb0


	//   ....[32]....
        /*01d8*/ 	.word	0x00000ec0


	//   ....[33]....
        /*01dc*/ 	.word	0x00000ef0


	//   ....[34]....
        /*01e0*/ 	.word	0x00000f10


	//   ....[35]....
        /*01e4*/ 	.word	0x00000f30


	//   ....[36]....
        /*01e8*/ 	.word	0x00000f40


	//   ....[37]....
        /*01ec*/ 	.word	0x00000fc0


	//   ....[38]....
        /*01f0*/ 	.word	0x00000fe0


	//   ....[39]....
        /*01f4*/ 	.word	0x00000ff0


	//----- nvinfo : EIATTR_EXIT_INSTR_OFFSETS
	.align		4
.L_35:
        /*01f8*/ 	.byte	0x04, 0x1c
        /*01fa*/ 	.short	(.L_37 - .L_36)


	//   ....[0]....
.L_36:
        /*01fc*/ 	.word	0x000019c0


	//   ....[1]....
        /*0200*/ 	.word	0x000019e0


	//----- nvinfo : EIATTR_REQNTID
	.align		4
.L_37:
        /*0204*/ 	.byte	0x04, 0x10
        /*0206*/ 	.short	(.L_39 - .L_38)
.L_38:
        /*0208*/ 	.word	0x00000100
        /*020c*/ 	.word	0x00000001
        /*0210*/ 	.word	0x00000001


	//----- nvinfo : EIATTR_CBANK_PARAM_SIZE
	.align		4
.L_39:
        /*0214*/ 	.byte	0x03, 0x19
        /*0216*/ 	.short	0x0048


	//----- nvinfo : EIATTR_PARAM_CBANK
	.align		4
        /*0218*/ 	.byte	0x04, 0x0a
        /*021a*/ 	.short	(.L_41 - .L_40)
	.align		4
.L_40:
        /*021c*/ 	.word	index@(.nv.constant0.triton_per_fused_add_div_mean_mul_pow_sqrt_sub_10)
        /*0220*/ 	.short	0x0210
        /*0222*/ 	.short	0x0048


	//----- nvinfo : EIATTR_SW_WAR
	.align		4
.L_41:
        /*0224*/ 	.byte	0x04, 0x36
        /*0226*/ 	.short	(.L_43 - .L_42)
.L_42:
        /*0228*/ 	.word	0x00000008
.L_43:


//--------------------- .nv.callgraph             --------------------------
	.section	.nv.callgraph,"",@"SHT_CUDA_CALLGRAPH"
	.align	4
	.sectionentsize	8
	.align		4
        /*0000*/ 	.word	0x00000000
	.align		4
        /*0004*/ 	.word	0xffffffff
	.align		4
        /*0008*/ 	.word	0x00000000
	.align		4
        /*000c*/ 	.word	0xfffffffe
	.align		4
        /*0010*/ 	.word	0x00000000
	.align		4
        /*0014*/ 	.word	0xfffffffd
	.align		4
        /*0018*/ 	.word	0x00000000
	.align		4
        /*001c*/ 	.word	0xfffffffc


//--------------------- .nv.constant4             --------------------------
	.section	.nv.constant4,"a",@progbits
	.align	8
	.align		8
.nv.constant4:
        /*0000*/ 	.dword	_$_str
	.align		8
        /*0008*/ 	.dword	_$_str_$_2


//--------------------- .text.triton_per_fused_add_div_mean_mul_pow_sqrt_sub_10 --------------------------
	.section	.text.triton_per_fused_add_div_mean_mul_pow_sqrt_sub_10,"ax",@progbits
	.sectionflags	@"SHF_BARRIERS=1"
	.align	128
        .global         triton_per_fused_add_div_mean_mul_pow_sqrt_sub_10
        .type           triton_per_fused_add_div_mean_mul_pow_sqrt_sub_10,@function
        .size           triton_per_fused_add_div_mean_mul_pow_sqrt_sub_10,(.L_x_1 - triton_per_fused_add_div_mean_mul_pow_sqrt_sub_10)
        .other          triton_per_fused_add_div_mean_mul_pow_sqrt_sub_10,@"STO_CUDA_ENTRY STV_DEFAULT"
triton_per_fused_add_div_mean_mul_pow_sqrt_sub_10:
.text.triton_per_fused_add_div_mean_mul_pow_sqrt_sub_10:
[----:B------:R-:W0:Y:S01]  /*0000*/  LDC R1, c[0x0][0x28] ;  /* 0x00000a00ff017b82 */ /* 0x000e220000000800 */
[----:B------:R-:W1:Y:S07]  /*0010*/  S2R R2, SR_TID.X ;  /* 0x0000000000027919 */ /* 0x000e6e0000002100 */
[----:B------:R-:W2:Y:S01]  /*0020*/  LDC.64 R6, c[0x0][0x220] ;  /* 0x00008800ff067b82 */ /* 0x000ea20000000a00 */
[----:B------:R-:W-:Y:S02]  /*0030*/  CS2R R16, SRZ ;  /* 0x0000000000107805 */ /* 0x000fe4000001ff00 */
[----:B------:R-:W-:Y:S01]  /*0040*/  CS2R R18, SRZ ;  /* 0x0000000000127805 */ /* 0x000fe2000001ff00 */
[----:B------:R-:W3:Y:S01]  /*0050*/  S2R R3, SR_CTAID.X ;  /* 0x0000000000037919 */ /* 0x000ee20000002500 */
[----:B------:R-:W-:-:S03]  /*0060*/  ULDC.64 UR6, c[0x0][0x208] ;  /* 0x0000820000067ab9 */ /* 0x000fc60000000a00 */
[----:B------:R-:W4:Y:S08]  /*0070*/  LDC.64 R38, c[0x0][0x218] ;  /* 0x00008600ff267b82 */ /* 0x000f300000000a00 */
[----:B------:R-:W5:Y:S01]  /*0080*/  LDC.64 R44, c[0x0][0x228] ;  /* 0x00008a00ff2c7b82 */ /* 0x000f620000000a00 */
[----:B-1----:R-:W-:Y:S02]  /*0090*/  SHF.L.U32 R43, R2, 0x2, RZ ;  /* 0x00000002022b7819 */ /* 0x002fe400000006ff */
[----:B------:R-:W-:-:S02]  /*00a0*/  SHF.R.U32.HI R34, RZ, 0x5, R2 ;  /* 0x00000005ff227819 */ /* 0x000fc40000011602 */
[----:B------:R-:W-:Y:S02]  /*00b0*/  LOP3.LUT R43, R43, 0x7c, RZ, 0xc0, !PT ;  /* 0x0000007c2b2b7812 */ /* 0x000fe400078ec0ff */
[----:B---3--:R-:W-:Y:S02]  /*00c0*/  SHF.L.U32 R3, R3, 0x5, RZ ;  /* 0x0000000503037819 */ /* 0x008fe400000006ff */
[----:B------:R-:W-:Y:S01]  /*00d0*/  SGXT.U32 R34, R34, 0x3 ;  /* 0x000000032222781a */ /* 0x000fe20000000000 */
[C---:B--2---:R-:W-:Y:S01]  /*00e0*/  IMAD.WIDE.U32 R6, R43.reuse, 0x4, R6 ;  /* 0x000000042b067825 */ /* 0x044fe200078e0006 */
[----:B------:R-:W-:Y:S02]  /*00f0*/  ISETP.GE.U32.AND P5, PT, R43, 0x60, PT ;  /* 0x000000602b00780c */ /* 0x000fe40003fa6070 */
[----:B------:R-:W-:-:S04]  /*0100*/  LOP3.LUT R40, R3, R34, RZ, 0xfc, !PT ;  /* 0x0000002203287212 */ /* 0x000fc800078efcff */
[C---:B------:R-:W-:Y:S01]  /*0110*/  ISETP.LT.AND P4, PT, R40.reuse, 0x400, !P5 ;  /* 0x000004002800780c */ /* 0x040fe20006f81270 */
[----:B------:R-:W-:Y:S01]  /*0120*/  IMAD R40, R40, 0x60, R43 ;  /* 0x0000006028287824 */ /* 0x000fe200078e022b */
[----:B------:R-:W-:Y:S02]  /*0130*/  CS2R R12, SRZ ;  /* 0x00000000000c7805 */ /* 0x000fe4000001ff00 */
[----:B------:R-:W-:Y:S02]  /*0140*/  CS2R R14, SRZ ;  /* 0x00000000000e7805 */ /* 0x000fe4000001ff00 */
[----:B------:R-:W-:Y:S02]  /*0150*/  CS2R R8, SRZ ;  /* 0x0000000000087805 */ /* 0x000fe4000001ff00 */
[----:B------:R-:W-:Y:S01]  /*0160*/  CS2R R10, SRZ ;  /* 0x00000000000a7805 */ /* 0x000fe2000001ff00 */
[C---:B----4-:R-:W-:Y:S01]  /*0170*/  IMAD.WIDE R4, R40.reuse, 0x4, R38 ;  /* 0x0000000428047825 */ /* 0x050fe200078e0226 */
[----:B------:R5:W2:Y:S04]  /*0180*/  @!P5 LDG.E.EL.128 R16, desc[UR6][R6.64] ;  /* 0x000000060610d981 */ /* 0x000aa8000c2e1d00 */
[----:B------:R1:W3:Y:S01]  /*0190*/  @P4 LDG.E.128 R12, desc[UR6][R4.64] ;  /* 0x00000006040c4981 */ /* 0x0002e2000c1e1d00 */
[----:B-----5:R-:W-:-:S05]  /*01a0*/  IMAD.WIDE R6, R40, 0x4, R44 ;  /* 0x0000000428067825 */ /* 0x020fca00078e022c */
[----:B------:R4:W5:Y:S01]  /*01b0*/  @P4 LDG.E.128 R8, desc[UR6][R6.64] ;  /* 0x0000000606084981 */ /* 0x000962000c1e1d00 */
[----:B------:R-:W-:-:S04]  /*01c0*/  LOP3.LUT R0, R3, 0x8, R34, 0xfe, !PT ;  /* 0x0000000803007812 */ /* 0x000fc800078efe22 */
[C---:B------:R-:W-:Y:S01]  /*01d0*/  ISETP.LT.AND P3, PT, R0.reuse, 0x400, !P5 ;  /* 0x000004000000780c */ /* 0x040fe20006f61270 */
[----:B------:R-:W-:Y:S01]  /*01e0*/  IMAD R0, R0, 0x60, R43 ;  /* 0x0000006000007824 */ /* 0x000fe200078e022b */
[----:B------:R-:W-:Y:S02]  /*01f0*/  LOP3.LUT R42, R3, 0x10, R34, 0xfe, !PT ;  /* 0x00000010032a7812 */ /* 0x000fe400078efe22 */
[----:B------:R-:W-:Y:S02]  /*0200*/  CS2R R24, SRZ ;  /* 0x0000000000187805 */ /* 0x000fe4000001ff00 */
[----:B------:R-:W-:Y:S02]  /*0210*/  CS2R R26, SRZ ;  /* 0x00000000001a7805 */ /* 0x000fe4000001ff00 */
[----:B------:R-:W-:Y:S02]  /*0220*/  CS2R R20, SRZ ;  /* 0x0000000000147805 */ /* 0x000fe4000001ff00 */
[----:B------:R-:W-:-:S02]  /*0230*/  ISETP.LT.AND P2, PT, R42, 0x400, !P5 ;  /* 0x000004002a00780c */ /* 0x000fc40006f41270 */
[----:B------:R-:W-:Y:S01]  /*0240*/  CS2R R22, SRZ ;  /* 0x0000000000167805 */ /* 0x000fe2000001ff00 */
[----:B------:R-:W-:Y:S01]  /*0250*/  IMAD.WIDE R30, R0, 0x4, R38 ;  /* 0x00000004001e7825 */ /* 0x000fe200078e0226 */
[----:B------:R-:W-:-:S03]  /*0260*/  LOP3.LUT R36, R3, 0x18, R34, 0xfe, !PT ;  /* 0x0000001803247812 */ /* 0x000fc600078efe22 */
[----:B------:R-:W-:Y:S01]  /*0270*/  IMAD.WIDE R32, R0, 0x4, R44 ;  /* 0x0000000400207825 */ /* 0x000fe200078e022c */
[----:B------:R4:W5:Y:S01]  /*0280*/  @P3 LDG.E.128 R24, desc[UR6][R30.64] ;  /* 0x000000061e183981 */ /* 0x000962000c1e1d00 */
[----:B------:R-:W-:Y:S02]  /*0290*/  ISETP.LT.AND P1, PT, R36, 0x400, !P5 ;  /* 0x000004002400780c */ /* 0x000fe40006f21270 */
[----:B------:R-:W-:Y:S01]  /*02a0*/  IMAD R42, R42, 0x60, R43 ;  /* 0x000000602a2a7824 */ /* 0x000fe200078e022b */
[----:B------:R4:W5:Y:S01]  /*02b0*/  @P3 LDG.E.128 R20, desc[UR6][R32.64] ;  /* 0x0000000620143981 */ /* 0x000962000c1e1d00 */
[----:B-1----:R-:W-:Y:S02]  /*02c0*/  CS2R R4, SRZ ;  /* 0x0000000000047805 */ /* 0x002fe4000001ff00 */
[----:B----4-:R-:W-:Y:S02]  /*02d0*/  CS2R R6, SRZ ;  /* 0x0000000000067805 */ /* 0x010fe4000001ff00 */
[----:B------:R-:W-:Y:S01]  /*02e0*/  CS2R R28, SRZ ;  /* 0x00000000001c7805 */ /* 0x000fe2000001ff00 */
[----:B------:R-:W-:Y:S01]  /*02f0*/  IMAD.WIDE R46, R42, 0x4, R38 ;  /* 0x000000042a2e7825 */ /* 0x000fe200078e0226 */
[----:B0-----:R-:W-:-:S03]  /*0300*/  CS2R R30, SRZ ;  /* 0x00000000001e7805 */ /* 0x001fc6000001ff00 */
[----:B------:R-:W-:Y:S01]  /*0310*/  IMAD.WIDE R50, R42, 0x4, R44 ;  /* 0x000000042a327825 */ /* 0x000fe200078e022c */
[----:B------:R0:W4:Y:S03]  /*0320*/  @P2 LDG.E.128 R4, desc[UR6][R46.64] ;  /* 0x000000062e042981 */ /* 0x000126000c1e1d00 */
[----:B------:R-:W-:Y:S01]  /*0330*/  IMAD R41, R36, 0x60, R43 ;  /* 0x0000006024297824 */ /* 0x000fe200078e022b */
[----:B------:R-:W4:Y:S01]  /*0340*/  @P2 LDG.E.128 R28, desc[UR6][R50.64] ;  /* 0x00000006321c2981 */ /* 0x000f22000c1e1d00 */
[----:B------:R-:W-:Y:S02]  /*0350*/  CS2R R32, SRZ ;  /* 0x0000000000207805 */ /* 0x000fe4000001ff00 */
[----:B------:R-:W-:Y:S01]  /*0360*/  CS2R R34, SRZ ;  /* 0x0000000000227805 */ /* 0x000fe2000001ff00 */
[----:B------:R-:W-:Y:S01]  /*0370*/  IMAD.WIDE R48, R41, 0x4, R38 ;  /* 0x0000000429307825 */ /* 0x000fe200078e0226 */
[----:B------:R-:W-:-:S02]  /*0380*/  CS2R R36, SRZ ;  /* 0x0000000000247805 */ /* 0x000fc4000001ff00 */
[----:B------:R-:W-:Y:S01]  /*0390*/  CS2R R38, SRZ ;  /* 0x0000000000267805 */ /* 0x000fe2000001ff00 */
[----:B0-----:R-:W-:Y:S01]  /*03a0*/  IMAD.WIDE R46, R41, 0x4, R44 ;  /* 0x00000004292e7825 */ /* 0x001fe200078e022c */
[----:B------:R-:W4:Y:S04]  /*03b0*/  @P1 LDG.E.128 R32, desc[UR6][R48.64] ;  /* 0x0000000630201981 */ /* 0x000f28000c1e1d00 */
[----:B------:R0:W4:Y:S01]  /*03c0*/  @P1 LDG.E.128 R36, desc[UR6][R46.64] ;  /* 0x000000062e241981 */ /* 0x000122000c1e1d00 */
[----:B--2---:R-:W-:Y:S02]  /*03d0*/  SEL R45, R16, RZ, !P5 ;  /* 0x000000ff102d7207 */ /* 0x004fe40006800000 */
[----:B------:R-:W-:Y:S02]  /*03e0*/  SEL R44, R17, RZ, !P5 ;  /* 0x000000ff112c7207 */ /* 0x000fe40006800000 */
[----:B---3--:R-:W-:-:S02]  /*03f0*/  SEL R12, R12, RZ, P4 ;  /* 0x000000ff0c0c7207 */ /* 0x008fc40002000000 */
[----:B------:R-:W-:Y:S02]  /*0400*/  SEL R13, R13, RZ, P4 ;  /* 0x000000ff0d0d7207 */ /* 0x000fe40002000000 */
[----:B------:R-:W-:Y:S02]  /*0410*/  SEL R17, R14, RZ, P4 ;  /* 0x000000ff0e117207 */ /* 0x000fe40002000000 */
[----:B-----5:R-:W-:Y:S02]  /*0420*/  SEL R8, R8, RZ, P4 ;  /* 0x000000ff08087207 */ /* 0x020fe40002000000 */
[----:B------:R-:W-:Y:S02]  /*0430*/  SEL R16, R9, RZ, P4 ;  /* 0x000000ff09107207 */ /* 0x000fe40002000000 */
[----:B------:R-:W-:Y:S01]  /*0440*/  SEL R14, R18, RZ, !P5 ;  /* 0x000000ff120e7207 */ /* 0x000fe20006800000 */
[----:B------:R-:W-:Y:S01]  /*0450*/  FFMA R8, R45, R8, R12 ;  /* 0x000000082d087223 */ /* 0x000fe2000000000c */
[----:B------:R-:W-:Y:S01]  /*0460*/  SEL R10, R10, RZ, P4 ;  /* 0x000000ff0a0a7207 */ /* 0x000fe20002000000 */
[----:B------:R-:W-:Y:S01]  /*0470*/  FFMA R13, R44, R16, R13 ;  /* 0x000000102c0d7223 */ /* 0x000fe2000000000d */
[----:B------:R-:W-:-:S02]  /*0480*/  SEL R9, R15, RZ, P4 ;  /* 0x000000ff0f097207 */ /* 0x000fc40002000000 */
[----:B0-----:R-:W-:Y:S02]  /*0490*/  SEL R46, R19, RZ, !P5 ;  /* 0x000000ff132e7207 */ /* 0x001fe40006800000 */
[----:B------:R-:W-:Y:S01]  /*04a0*/  SEL R12, R11, RZ, P4 ;  /* 0x000000ff0b0c7207 */ /* 0x000fe20002000000 */
[----:B------:R-:W-:Y:S01]  /*04b0*/  FFMA R10, R14, R10, R17 ;  /* 0x0000000a0e0a7223 */ /* 0x000fe20000000011 */
[----:B------:R-:W-:-:S03]  /*04c0*/  FADD R11, R8, R13 ;  /* 0x0000000d080b7221 */ /* 0x000fc60000000000 */
[----:B------:R-:W-:Y:S01]  /*04d0*/  FFMA R9, R46, R12, R9 ;  /* 0x0000000c2e097223 */ /* 0x000fe20000000009 */
[----:B------:R-:W-:-:S04]  /*04e0*/  FADD R12, R10, R11 ;  /* 0x0000000b0a0c7221 */ /* 0x000fc80000000000 */
[----:B------:R-:W-:-:S05]  /*04f0*/  FADD R12, R9, R12 ;  /* 0x0000000c090c7221 */ /* 0x000fca0000000000 */
[----:B------:R-:W-:-:S05]  /*0500*/  FSEL R12, R12, RZ, P4 ;  /* 0x000000ff0c0c7208 */ /* 0x000fca0002000000 */
[----:B------:R-:W0:Y:S01]  /*0510*/  SHFL.BFLY PT, R11, R12, 0x10, 0x1f ;  /* 0x0e001f000c0b7f89 */ /* 0x000e2200000e0000 */
[----:B------:R-:W-:Y:S02]  /*0520*/  SEL R15, R26, RZ, P3 ;  /* 0x000000ff1a0f7207 */ /* 0x000fe40001800000 */
[----:B------:R-:W-:Y:S02]  /*0530*/  SEL R18, R22, RZ, P3 ;  /* 0x000000ff16127207 */ /* 0x000fe40001800000 */
[----:B------:R-:W-:Y:S02]  /*0540*/  SEL R17, R25, RZ, P3 ;  /* 0x000000ff19117207 */ /* 0x000fe40001800000 */
[----:B------:R-:W-:Y:S01]  /*0550*/  SEL R21, R21, RZ, P3 ;  /* 0x000000ff15157207 */ /* 0x000fe20001800000 */
[----:B------:R-:W-:Y:S01]  /*0560*/  FFMA R18, R14, R18, R15 ;  /* 0x000000120e127223 */ /* 0x000fe2000000000f */
[----:B----4-:R-:W-:Y:S02]  /*0570*/  SEL R15, R6, RZ, P2 ;  /* 0x000000ff060f7207 */ /* 0x010fe40001000000 */
[----:B------:R-:W-:-:S02]  /*0580*/  SEL R22, R30, RZ, P2 ;  /* 0x000000ff1e167207 */ /* 0x000fc40001000000 */
[----:B------:R-:W-:Y:S02]  /*0590*/  SEL R16, R24, RZ, P3 ;  /* 0x000000ff18107207 */ /* 0x000fe40001800000 */
[----:B------:R-:W-:Y:S02]  /*05a0*/  SEL R20, R20, RZ, P3 ;  /* 0x000000ff14147207 */ /* 0x000fe40001800000 */
[----:B------:R-:W-:Y:S02]  /*05b0*/  SEL R19, R27, RZ, P3 ;  /* 0x000000ff1b137207 */ /* 0x000fe40001800000 */
[----:B------:R-:W-:Y:S01]  /*05c0*/  SEL R23, R23, RZ, P3 ;  /* 0x000000ff17177207 */ /* 0x000fe20001800000 */
[----:B------:R-:W-:Y:S01]  /*05d0*/  FFMA R17, R44, R21, R17 ;  /* 0x000000152c117223 */ /* 0x000fe20000000011 */
[----:B------:R-:W-:Y:S01]  /*05e0*/  SEL R7, R7, RZ, P2 ;  /* 0x000000ff07077207 */ /* 0x000fe20001000000 */
[----:B------:R-:W-:Y:S01]  /*05f0*/  FFMA R22, R14, R22, R15 ;  /* 0x000000160e167223 */ /* 0x000fe2000000000f */
[----:B------:R-:W-:Y:S01]  /*0600*/  SEL R31, R31, RZ, P2 ;  /* 0x000000ff1f1f7207 */ /* 0x000fe20001000000 */
[----:B0-----:R-:W-:Y:S01]  /*0610*/  FADD R11, R12, R11 ;  /* 0x0000000b0c0b7221 */ /* 0x001fe20000000000 */
[----:B------:R-:W-:-:S02]  /*0620*/  SEL R5, R5, RZ, P2 ;  /* 0x000000ff05057207 */ /* 0x000fc40001000000 */
[----:B------:R-:W-:Y:S02]  /*0630*/  SEL R21, R29, RZ, P2 ;  /* 0x000000ff1d157207 */ /* 0x000fe40001000000 */
[----:B------:R-:W-:Y:S02]  /*0640*/  SEL R12, R32, RZ, P1 ;  /* 0x000000ff200c7207 */ /* 0x000fe40000800000 */
[----:B------:R-:W-:Y:S02]  /*0650*/  SEL R15, R33, RZ, P1 ;  /* 0x000000ff210f7207 */ /* 0x000fe40000800000 */
[----:B------:R-:W-:Y:S02]  /*0660*/  SEL R36, R36, RZ, P1 ;  /* 0x000000ff24247207 */ /* 0x000fe40000800000 */
[----:B------:R-:W-:Y:S01]  /*0670*/  SEL R37, R37, RZ, P1 ;  /* 0x000000ff25257207 */ /* 0x000fe20000800000 */
[C---:B------:R-:W-:Y:S01]  /*0680*/  FFMA R16, R45.reuse, R20, R16 ;  /* 0x000000142d107223 */ /* 0x040fe20000000010 */
[C---:B------:R-:W-:Y:S01]  /*0690*/  FFMA R19, R46.reuse, R23, R19 ;  /* 0x000000172e137223 */ /* 0x040fe20000000013 */
[----:B------:R-:W-:Y:S01]  /*06a0*/  FFMA R23, R46, R31, R7 ;  /* 0x0000001f2e177223 */ /* 0x000fe20000000007 */
[----:B------:R-:W-:Y:S01]  /*06b0*/  SEL R4, R4, RZ, P2 ;  /* 0x000000ff04047207 */ /* 0x000fe20001000000 */
[----:B------:R-:W-:Y:S01]  /*06c0*/  FFMA R21, R44, R21, R5 ;  /* 0x000000152c157223 */ /* 0x000fe20000000005 */
[----:B------:R-:W-:Y:S01]  /*06d0*/  SEL R20, R28, RZ, P2 ;  /* 0x000000ff1c147207 */ /* 0x000fe20001000000 */
[----:B------:R-:W-:Y:S01]  /*06e0*/  FFMA R12, R45, R36, R12 ;  /* 0x000000242d0c7223 */ /* 0x000fe2000000000c */
[----:B------:R-:W-:Y:S01]  /*06f0*/  SEL R7, R34, RZ, P1 ;  /* 0x000000ff22077207 */ /* 0x000fe20000800000 */
[----:B------:R-:W-:Y:S01]  /*0700*/  FFMA R15, R44, R37, R15 ;  /* 0x000000252c0f7223 */ /* 0x000fe2000000000f */
[----:B------:R-:W-:Y:S01]  /*0710*/  SEL R38, R38, RZ, P1 ;  /* 0x000000ff26267207 */ /* 0x000fe20000800000 */
[----:B------:R-:W-:Y:S01]  /*0720*/  FADD R5, R16, R17 ;  /* 0x0000001110057221 */ /* 0x000fe20000000000 */
[----:B------:R-:W-:Y:S01]  /*0730*/  SEL R35, R35, RZ, P1 ;  /* 0x000000ff23237207 */ /* 0x000fe20000800000 */
[----:B------:R-:W-:Y:S01]  /*0740*/  FFMA R20, R45, R20, R4 ;  /* 0x000000142d147223 */ /* 0x000fe20000000004 */
[----:B------:R-:W-:Y:S01]  /*0750*/  SEL R28, R39, RZ, P1 ;  /* 0x000000ff271c7207 */ /* 0x000fe20000800000 */
[----:B------:R-:W-:Y:S01]  /*0760*/  FFMA R14, R14, R38, R7 ;  /* 0x000000260e0e7223 */ /* 0x000fe20000000007 */
[----:B------:R-:W-:Y:S01]  /*0770*/  FADD R25, R12, R15 ;  /* 0x0000000f0c197221 */ /* 0x000fe20000000000 */
[----:B------:R-:W0:Y:S01]  /*0780*/  SHFL.BFLY PT, R24, R11, 0x8, 0x1f ;  /* 0x0d001f000b187f89 */ /* 0x000e2200000e0000 */
[----:B------:R-:W-:Y:S01]  /*0790*/  FADD R4, R18, R5 ;  /* 0x0000000512047221 */ /* 0x000fe20000000000 */
[----:B------:R-:W-:Y:S01]  /*07a0*/  FFMA R28, R46, R28, R35 ;  /* 0x0000001c2e1c7223 */ /* 0x000fe20000000023 */
[----:B------:R-:W-:-:S02]  /*07b0*/  FADD R25, R14, R25 ;  /* 0x000000190e197221 */ /* 0x000fc40000000000 */
[----:B------:R-:W-:Y:S01]  /*07c0*/  FADD R4, R19, R4 ;  /* 0x0000000413047221 */ /* 0x000fe20000000000 */
[----:B------:R-:W-:Y:S01]  /*07d0*/  FADD R7, R20, R21 ;  /* 0x0000001514077221 */ /* 0x000fe20000000000 */
[----:B------:R-:W-:-:S03]  /*07e0*/  FADD R25, R28, R25 ;  /* 0x000000191c197221 */ /* 0x000fc60000000000 */
[----:B------:R-:W-:Y:S01]  /*07f0*/  FSEL R4, R4, RZ, P3 ;  /* 0x000000ff04047208 */ /* 0x000fe20001800000 */
[----:B------:R-:W-:Y:S01]  /*0800*/  FADD R6, R22, R7 ;  /* 0x0000000716067221 */ /* 0x000fe20000000000 */
[----:B------:R-:W-:-:S03]  /*0810*/  FSEL R25, R25, RZ, P1 ;  /* 0x000000ff19197208 */ /* 0x000fc60000800000 */
[----:B------:R-:W1:Y:S01]  /*0820*/  SHFL.BFLY PT, R7, R4, 0x10, 0x1f ;  /* 0x0e001f0004077f89 */ /* 0x000e6200000e0000 */
[----:B------:R-:W-:-:S03]  /*0830*/  FADD R6, R23, R6 ;  /* 0x0000000617067221 */ /* 0x000fc60000000000 */
[----:B------:R-:W2:Y:S02]  /*0840*/  SHFL.BFLY PT, R26, R25, 0x10, 0x1f ;  /* 0x0e001f00191a7f89 */ /* 0x000ea400000e0000 */
[----:B------:R-:W-:Y:S01]  /*0850*/  FSEL R6, R6, RZ, P2 ;  /* 0x000000ff06067208 */ /* 0x000fe20001000000 */
[----:B0-----:R-:W-:-:S04]  /*0860*/  FADD R24, R11, R24 ;  /* 0x000000180b187221 */ /* 0x001fc80000000000 */
[----:B------:R-:W0:Y:S04]  /*0870*/  SHFL.BFLY PT, R27, R6, 0x10, 0x1f ;  /* 0x0e001f00061b7f89 */ /* 0x000e2800000e0000 */
[----:B------:R-:W3:Y:S01]  /*0880*/  SHFL.BFLY PT, R5, R24, 0x4, 0x1f ;  /* 0x0c801f0018057f89 */ /* 0x000ee200000e0000 */
[----:B-1----:R-:W-:Y:S01]  /*0890*/  FADD R7, R4, R7 ;  /* 0x0000000704077221 */ /* 0x002fe20000000000 */
[----:B--2---:R-:W-:-:S04]  /*08a0*/  FADD R31, R25, R26 ;  /* 0x0000001a191f7221 */ /* 0x004fc80000000000 */
[----:B------:R-:W1:Y:S04]  /*08b0*/  SHFL.BFLY PT, R26, R7, 0x8, 0x1f ;  /* 0x0d001f00071a7f89 */ /* 0x000e6800000e0000 */
[----:B------:R-:W2:Y:S01]  /*08c0*/  SHFL.BFLY PT, R32, R31, 0x8, 0x1f ;  /* 0x0d001f001f207f89 */ /* 0x000ea200000e0000 */
[----:B0-----:R-:W-:Y:S01]  /*08d0*/  FADD R27, R6, R27 ;  /* 0x0000001b061b7221 */ /* 0x001fe20000000000 */
[----:B---3--:R-:W-:-:S04]  /*08e0*/  FADD R5, R24, R5 ;  /* 0x0000000518057221 */ /* 0x008fc80000000000 */
        /* <DEDUP_REMOVED lines=8> */
[----:B------:R-:W0:Y:S01]  /*0970*/  SHFL.BFLY PT, R29, R30, 0x4, 0x1f ;  /* 0x0c801f001e1d7f89 */ /* 0x000e2200000e0000 */
[----:B------:R-:W3:Y:S03]  /*0980*/  LDC.64 R4, c[0x0][0x238] ;  /* 0x00008e00ff047b82 */ /* 0x000ee60000000a00 */
[----:B------:R-:W4:Y:S01]  /*0990*/  SHFL.BFLY PT, R24, R11, 0x1, 0x1f ;  /* 0x0c201f000b187f89 */ /* 0x000f2200000e0000 */
[----:B-1----:R-:W-:Y:S01]  /*09a0*/  FADD R27, R26, R25 ;  /* 0x000000191a1b7221 */ /* 0x002fe20000000000 */
[----:B--2---:R-:W-:-:S04]  /*09b0*/  FADD R31, R33, R6 ;  /* 0x00000006211f7221 */ /* 0x004fc80000000000 */
[----:B------:R-:W1:Y:S01]  /*09c0*/  SHFL.BFLY PT, R32, R27, 0x2, 0x1f ;  /* 0x0c401f001b207f89 */ /* 0x000e6200000e0000 */
[----:B------:R-:W2:Y:S03]  /*09d0*/  LDC.64 R6, c[0x0][0x230] ;  /* 0x00008c00ff067b82 */ /* 0x000ea60000000a00 */
[----:B------:R-:W5:Y:S01]  /*09e0*/  SHFL.BFLY PT, R38, R31, 0x2, 0x1f ;  /* 0x0c401f001f267f89 */ /* 0x000f6200000e0000 */
[----:B0-----:R-:W-:Y:S01]  /*09f0*/  FADD R29, R30, R29 ;  /* 0x0000001d1e1d7221 */ /* 0x001fe20000000000 */
[----:B----4-:R-:W-:-:S04]  /*0a00*/  FADD R30, R11, R24 ;  /* 0x000000180b1e7221 */ /* 0x010fc80000000000 */
[C---:B------:R-:W-:Y:S01]  /*0a10*/  FFMA R25, R30.reuse, -0.010416666977107524872, R13 ;  /* 0xbc2aaaab1e197823 */ /* 0x040fe2000000000d */
[----:B------:R-:W-:-:S03]  /*0a20*/  FFMA R24, R30, -0.010416666977107524872, R8 ;  /* 0xbc2aaaab1e187823 */ /* 0x000fc60000000008 */
[----:B------:R-:W-:Y:S01]  /*0a30*/  FMUL R11, R25, R25 ;  /* 0x00000019190b7220 */ /* 0x000fe20000400000 */
[----:B------:R-:W-:-:S03]  /*0a40*/  FFMA R26, R30, -0.010416666977107524872, R10 ;  /* 0xbc2aaaab1e1a7823 */ /* 0x000fc6000000000a */
[----:B------:R-:W-:Y:S01]  /*0a50*/  FFMA R11, R24, R24, R11 ;  /* 0x00000018180b7223 */ /* 0x000fe2000000000b */
[----:B------:R-:W0:Y:S01]  /*0a60*/  SHFL.BFLY PT, R34, R29, 0x2, 0x1f ;  /* 0x0c401f001d227f89 */ /* 0x000e2200000e0000 */
[----:B-1----:R-:W-:Y:S01]  /*0a70*/  FADD R13, R27, R32 ;  /* 0x000000201b0d7221 */ /* 0x002fe20000000000 */
[----:B------:R-:W-:Y:S01]  /*0a80*/  FFMA R27, R30, -0.010416666977107524872, R9 ;  /* 0xbc2aaaab1e1b7823 */ /* 0x000fe20000000009 */
[----:B------:R-:W-:Y:S01]  /*0a90*/  FFMA R8, R26, R26, R11 ;  /* 0x0000001a1a087223 */ /* 0x000fe2000000000b */
[----:B-----5:R-:W-:Y:S01]  /*0aa0*/  FADD R38, R31, R38 ;  /* 0x000000261f267221 */ /* 0x020fe20000000000 */
[----:B--2---:R-:W-:-:S04]  /*0ab0*/  IMAD.WIDE.U32 R30, R43, 0x4, R6 ;  /* 0x000000042b1e7825 */ /* 0x004fc800078e0006 */
[----:B------:R-:W-:Y:S01]  /*0ac0*/  FFMA R6, R27, R27, R8 ;  /* 0x0000001b1b067223 */ /* 0x000fe20000000008 */
[----:B------:R-:W-:Y:S01]  /*0ad0*/  CS2R R8, SRZ ;  /* 0x0000000000087805 */ /* 0x000fe2000001ff00 */
[----:B---3--:R-:W-:Y:S01]  /*0ae0*/  IMAD.WIDE.U32 R32, R43, 0x4, R4 ;  /* 0x000000042b207825 */ /* 0x008fe200078e0004 */
[----:B------:R-:W-:Y:S02]  /*0af0*/  CS2R R10, SRZ ;  /* 0x00000000000a7805 */ /* 0x000fe4000001ff00 */
[----:B------:R-:W-:Y:S02]  /*0b00*/  FSEL R43, R6, RZ, P4 ;  /* 0x000000ff062b7208 */ /* 0x000fe40002000000 */
[----:B------:R-:W-:Y:S02]  /*0b10*/  CS2R R4, SRZ ;  /* 0x0000000000047805 */ /* 0x000fe4000001ff00 */
[----:B------:R-:W-:Y:S01]  /*0b20*/  CS2R R6, SRZ ;  /* 0x0000000000067805 */ /* 0x000fe2000001ff00 */
[----:B------:R1:W2:Y:S05]  /*0b30*/  @!P5 LDG.E.EL.128 R8, desc[UR6][R30.64] ;  /* 0x000000061e08d981 */ /* 0x0002aa000c2e1d00 */
[----:B------:R3:W4:Y:S01]  /*0b40*/  @!P5 LDG.E.EL.128 R4, desc[UR6][R32.64] ;  /* 0x000000062004d981 */ /* 0x000722000c2e1d00 */
[----:B0-----:R-:W-:-:S03]  /*0b50*/  FADD R36, R29, R34 ;  /* 0x000000221d247221 */ /* 0x001fc60000000000 */
[----:B------:R-:W0:Y:S04]  /*0b60*/  SHFL.BFLY PT, R34, R13, 0x1, 0x1f ;  /* 0x0c201f000d227f89 */ /* 0x000e2800000e0000 */
[----:B------:R-:W5:Y:S04]  /*0b70*/  SHFL.BFLY PT, R37, R36, 0x1, 0x1f ;  /* 0x0c201f0024257f89 */ /* 0x000f6800000e0000 */
[----:B------:R-:W1:Y:S04]  /*0b80*/  SHFL.BFLY PT, R39, R38, 0x1, 0x1f ;  /* 0x0c201f0026277f89 */ /* 0x000e6800000e0000 */
[----:B------:R-:W3:Y:S01]  /*0b90*/  SHFL.BFLY PT, R44, R43, 0x10, 0x1f ;  /* 0x0e001f002b2c7f89 */ /* 0x000ee200000e0000 */
[----:B0-----:R-:W-:Y:S01]  /*0ba0*/  FADD R35, R13, R34 ;  /* 0x000000220d237221 */ /* 0x001fe20000000000 */
[----:B-----5:R-:W-:-:S03]  /*0bb0*/  FADD R37, R36, R37 ;  /* 0x0000002524257221 */ /* 0x020fc60000000000 */
[C---:B------:R-:W-:Y:S01]  /*0bc0*/  FFMA R17, R35.reuse, -0.010416666977107524872, R17 ;  /* 0xbc2aaaab23117823 */ /* 0x040fe20000000011 */
[----:B------:R-:W-:Y:S01]  /*0bd0*/  FFMA R16, R35, -0.010416666977107524872, R16 ;  /* 0xbc2aaaab23107823 */ /* 0x000fe20000000010 */
[----:B------:R-:W-:Y:S02]  /*0be0*/  FFMA R21, R37, -0.010416666977107524872, R21 ;  /* 0xbc2aaaab25157823 */ /* 0x000fe40000000015 */
[----:B------:R-:W-:Y:S01]  /*0bf0*/  FMUL R13, R17, R17 ;  /* 0x00000011110d7220 */ /* 0x000fe20000400000 */
[----:B-1----:R-:W-:Y:S01]  /*0c00*/  FADD R39, R38, R39 ;  /* 0x0000002726277221 */ /* 0x002fe20000000000 */
[----:B------:R-:W-:Y:S01]  /*0c10*/  FFMA R20, R37, -0.010416666977107524872, R20 ;  /* 0xbc2aaaab25147823 */ /* 0x000fe20000000014 */
[----:B------:R-:W-:Y:S01]  /*0c20*/  FMUL R31, R21, R21 ;  /* 0x00000015151f7220 */ /* 0x000fe20000400000 */
[----:B---3--:R-:W-:Y:S01]  /*0c30*/  FFMA R33, R16, R16, R13 ;  /* 0x0000001010217223 */ /* 0x008fe2000000000d */
[----:B------:R-:W-:Y:S01]  /*0c40*/  FFMA R13, R39, -0.010416666977107524872, R15 ;  /* 0xbc2aaaab270d7823 */ /* 0x000fe2000000000f */
[----:B------:R-:W-:Y:S01]  /*0c50*/  FFMA R18, R35, -0.010416666977107524872, R18 ;  /* 0xbc2aaaab23127823 */ /* 0x000fe20000000012 */
[----:B------:R-:W-:Y:S01]  /*0c60*/  FFMA R22, R37, -0.010416666977107524872, R22 ;  /* 0xbc2aaaab25167823 */ /* 0x000fe20000000016 */
[----:B------:R-:W-:Y:S01]  /*0c70*/  FFMA R31, R20, R20, R31 ;  /* 0x00000014141f7223 */ /* 0x000fe2000000001f */
[----:B------:R-:W-:Y:S01]  /*0c80*/  FFMA R12, R39, -0.010416666977107524872, R12 ;  /* 0xbc2aaaab270c7823 */ /* 0x000fe2000000000c */
[----:B------:R-:W-:Y:S01]  /*0c90*/  FMUL R15, R13, R13 ;  /* 0x0000000d0d0f7220 */ /* 0x000fe20000400000 */
[----:B------:R-:W-:Y:S01]  /*0ca0*/  FFMA R19, R35, -0.010416666977107524872, R19 ;  /* 0xbc2aaaab23137823 */ /* 0x000fe20000000013 */
[----:B------:R-:W-:Y:S01]  /*0cb0*/  FFMA R30, R18, R18, R33 ;  /* 0x00000012121e7223 */ /* 0x000fe20000000021 */
[----:B------:R-:W-:Y:S01]  /*0cc0*/  FFMA R32, R22, R22, R31 ;  /* 0x0000001616207223 */ /* 0x000fe2000000001f */
[----:B------:R-:W-:Y:S01]  /*0cd0*/  FFMA R14, R39, -0.010416666977107524872, R14 ;  /* 0xbc2aaaab270e7823 */ /* 0x000fe2000000000e */
[----:B------:R-:W-:Y:S01]  /*0ce0*/  FFMA R31, R12, R12, R15 ;  /* 0x0000000c0c1f7223 */ /* 0x000fe2000000000f */
[----:B------:R-:W-:Y:S01]  /*0cf0*/  FFMA R30, R19, R19, R30 ;  /* 0x00000013131e7223 */ /* 0x000fe2000000001e */
[----:B------:R-:W-:Y:S01]  /*0d00*/  FFMA R15, R39, -0.010416666977107524872, R28 ;  /* 0xbc2aaaab270f7823 */ /* 0x000fe2000000001c */
[----:B------:R-:W-:Y:S01]  /*0d10*/  FFMA R23, R37, -0.010416666977107524872, R23 ;  /* 0xbc2aaaab25177823 */ /* 0x000fe20000000017 */
[----:B------:R-:W-:Y:S01]  /*0d20*/  FFMA R28, R14, R14, R31 ;  /* 0x0000000e0e1c7223 */ /* 0x000fe2000000001f */
[----:B------:R-:W-:Y:S01]  /*0d30*/  FADD R29, R43, R44 ;  /* 0x0000002c2b1d7221 */ /* 0x000fe20000000000 */
[----:B------:R-:W-:Y:S01]  /*0d40*/  FSEL R30, R30, RZ, P3 ;  /* 0x000000ff1e1e7208 */ /* 0x000fe20001800000 */
[----:B------:R-:W-:Y:S01]  /*0d50*/  FFMA R32, R23, R23, R32 ;  /* 0x0000001717207223 */ /* 0x000fe20000000020 */
[----:B------:R-:W-:-:S02]  /*0d60*/  FFMA R28, R15, R15, R28 ;  /* 0x0000000f0f1c7223 */ /* 0x000fc4000000001c */
[----:B------:R-:W0:Y:S02]  /*0d70*/  SHFL.BFLY PT, R34, R29, 0x8, 0x1f ;  /* 0x0d001f001d227f89 */ /* 0x000e2400000e0000 */
[----:B------:R-:W-:Y:S02]  /*0d80*/  FSEL R32, R32, RZ, P2 ;  /* 0x000000ff20207208 */ /* 0x000fe40001000000 */
[----:B------:R-:W1:Y:S01]  /*0d90*/  SHFL.BFLY PT, R31, R30, 0x10, 0x1f ;  /* 0x0e001f001e1f7f89 */ /* 0x000e6200000e0000 */
[----:B------:R-:W-:-:S03]  /*0da0*/  FSEL R28, R28, RZ, P1 ;  /* 0x000000ff1c1c7208 */ /* 0x000fc60000800000 */
[----:B------:R-:W3:Y:S04]  /*0db0*/  SHFL.BFLY PT, R33, R32, 0x10, 0x1f ;  /* 0x0e001f0020217f89 */ /* 0x000ee800000e0000 */
[----:B------:R-:W5:Y:S01]  /*0dc0*/  SHFL.BFLY PT, R37, R28, 0x10, 0x1f ;  /* 0x0e001f001c257f89 */ /* 0x000f6200000e0000 */
[----:B0-----:R-:W-:Y:S01]  /*0dd0*/  FADD R34, R29, R34 ;  /* 0x000000221d227221 */ /* 0x001fe20000000000 */
[----:B-1----:R-:W-:-:S04]  /*0de0*/  FADD R31, R30, R31 ;  /* 0x0000001f1e1f7221 */ /* 0x002fc80000000000 */
[----:B------:R-:W0:Y:S01]  /*0df0*/  SHFL.BFLY PT, R29, R34, 0x4, 0x1f ;  /* 0x0c801f00221d7f89 */ /* 0x000e2200000e0000 */
[----:B---3--:R-:W-:-:S03]  /*0e00*/  FADD R35, R32, R33 ;  /* 0x0000002120237221 */ /* 0x008fc60000000000 */
[----:B------:R-:W1:Y:S01]  /*0e10*/  SHFL.BFLY PT, R36, R31, 0x8, 0x1f ;  /* 0x0d001f001f247f89 */ /* 0x000e6200000e0000 */
[----:B-----5:R-:W-:-:S03]  /*0e20*/  FADD R39, R28, R37 ;  /* 0x000000251c277221 */ /* 0x020fc60000000000 */
        /* <DEDUP_REMOVED lines=18> */
[----:B------:R-:W-:Y:S01]  /*0f50*/  HFMA2.MMA R35, -RZ, RZ, 1.041015625, -0.052093505859375 ;  /* 0x3c2aaaabff237435 */ /* 0x000fe200000001ff */
[----:B------:R-:W5:Y:S01]  /*0f60*/  S2UR UR5, SR_CgaCtaId ;  /* 0x00000000000579c3 */ /* 0x000f620000008800 */
[----:B0-----:R-:W-:Y:S01]  /*0f70*/  FADD R31, R30, R31 ;  /* 0x0000001f1e1f7221 */ /* 0x001fe20000000000 */
[----:B-1----:R-:W-:-:S07]  /*0f80*/  FADD R28, R33, R28 ;  /* 0x0000001c211c7221 */ /* 0x002fce0000000000 */
[----:B------:R-:W-:Y:S01]  /*0f90*/  FFMA R38, R31, R35, 9.9999999747524270788e-07 ;  /* 0x358637bd1f267423 */ /* 0x000fe20000000023 */
[----:B---3--:R-:W-:-:S03]  /*0fa0*/  FADD R32, R37, R32 ;  /* 0x0000002025207221 */ /* 0x008fc60000000000 */
[----:B------:R-:W0:Y:S01]  /*0fb0*/  MUFU.SQRT R30, R38 ;  /* 0x00000026001e7308 */ /* 0x000e220000002000 */
[----:B------:R-:W1:Y:S01]  /*0fc0*/  SHFL.BFLY PT, R29, R28, 0x1, 0x1f ;  /* 0x0c201f001c1d7f89 */ /* 0x000e6200000e0000 */
[----:B-----5:R-:W-:-:S03]  /*0fd0*/  FADD R36, R39, R36 ;  /* 0x0000002427247221 */ /* 0x020fc60000000000 */
[----:B------:R-:W3:Y:S04]  /*0fe0*/  SHFL.BFLY PT, R33, R32, 0x1, 0x1f ;  /* 0x0c201f0020217f89 */ /* 0x000ee800000e0000 */
[----:B------:R-:W5:Y:S01]  /*0ff0*/  SHFL.BFLY PT, R37, R36, 0x1, 0x1f ;  /* 0x0c201f0024257f89 */ /* 0x000f6200000e0000 */
[C---:B0-----:R-:W-:Y:S02]  /*1000*/  FSETP.GT.AND P0, PT, R30.reuse, 8.50705917302346158658e+37, PT ;  /* 0x7e8000001e00780b */ /* 0x041fe40003f04000 */
[----:B------:R-:W-:Y:S01]  /*1010*/  FSETP.GEU.AND P6, PT, R30, 1.175494350822287508e-38, PT ;  /* 0x008000001e00780b */ /* 0x000fe20003fce000 */
[----:B------:R-:W-:Y:S01]  /*1020*/  UMOV UR4, 0x400 ;  /* 0x0000040000047882 */ /* 0x000fe20000000000 */
[----:B------:R-:W-:Y:S01]  /*1030*/  SHF.R.U32.HI R34, RZ, 0x5, R2 ;  /* 0x00000005ff227819 */ /* 0x000fe20000011602 */
[----:B------:R-:W-:-:S03]  /*1040*/  UPRMT UR4, UR5, 0x654, UR4 ;  /* 0x0000065405047896 */ /* 0x000fc60008000004 */
[----:B------:R-:W-:Y:S01]  /*1050*/  SGXT.U32 R38, R34, 0x3 ;  /* 0x000000032226781a */ /* 0x000fe20000000000 */
[----:B-1----:R-:W-:-:S03]  /*1060*/  FADD R39, R28, R29 ;  /* 0x0000001d1c277221 */ /* 0x002fc60000000000 */
[----:B------:R-:W-:Y:S01]  /*1070*/  LEA R38, R38, UR4, 0x2 ;  /* 0x0000000426267c11 */ /* 0x000fe2000f8e10ff */
[----:B------:R-:W-:Y:S01]  /*1080*/  @P0 FMUL R30, R30, 0.25 ;  /* 0x3e8000001e1e0820 */ /* 0x000fe20000400000 */
[-C--:B------:R-:W-:Y:S01]  /*1090*/  FFMA R34, R39, R35.reuse, 9.9999999747524270788e-07 ;  /* 0x358637bd27227423 */ /* 0x080fe20000000023 */
[----:B---3--:R-:W-:Y:S01]  /*10a0*/  FADD R43, R32, R33 ;  /* 0x00000021202b7221 */ /* 0x008fe20000000000 */
[----:B------:R-:W0:Y:S01]  /*10b0*/  LDC.64 R28, c[0x0][0x240] ;  /* 0x00009000ff1c7b82 */ /* 0x000e220000000a00 */
[----:B-----5:R-:W-:Y:S01]  /*10c0*/  FADD R46, R36, R37 ;  /* 0x00000025242e7221 */ /* 0x020fe20000000000 */
[----:B------:R-:W-:Y:S01]  /*10d0*/  @!P6 FMUL R30, R30, 16777216 ;  /* 0x4b8000001e1ee820 */ /* 0x000fe20000400000 */
[----:B------:R1:W-:Y:S01]  /*10e0*/  STS [R38], R31 ;  /* 0x0000001f26007388 */ /* 0x0003e20000000800 */
[----:B------:R-:W3:Y:S03]  /*10f0*/  MUFU.SQRT R34, R34 ;  /* 0x0000002200227308 */ /* 0x000ee60000002000 */
[----:B------:R5:W-:Y:S04]  /*1100*/  STS [R38+0x20], R39 ;  /* 0x0000202726007388 */ /* 0x000be80000000800 */
[----:B------:R-:W-:Y:S04]  /*1110*/  STS [R38+0x40], R43 ;  /* 0x0000402b26007388 */ /* 0x000fe80000000800 */
[----:B------:R0:W-:Y:S01]  /*1120*/  STS [R38+0x60], R46 ;  /* 0x0000602e26007388 */ /* 0x0001e20000000800 */
[----:B------:R-:W1:Y:S01]  /*1130*/  MUFU.RCP R30, R30 ;  /* 0x0000001e001e7308 */ /* 0x000e620000001000 */
[----:B------:R-:W-:Y:S01]  /*1140*/  FMUL R32, R25, 0.25 ;  /* 0x3e80000019207820 */ /* 0x000fe20000400000 */
[----:B------:R-:W-:Y:S01]  /*1150*/  FMUL R33, R24, 0.25 ;  /* 0x3e80000018217820 */ /* 0x000fe20000400000 */
[----:B------:R-:W-:Y:S01]  /*1160*/  FMUL R47, R26, 0.25 ;  /* 0x3e8000001a2f7820 */ /* 0x000fe20000400000 */
[----:B------:R-:W-:Y:S01]  /*1170*/  FMUL R44, R27, 0.25 ;  /* 0x3e8000001b2c7820 */ /* 0x000fe20000400000 */
[----:B------:R-:W-:Y:S01]  /*1180*/  FFMA R53, R43, R35, 9.9999999747524270788e-07 ;  /* 0x358637bd2b357423 */ /* 0x000fe20000000023 */
[----:B------:R-:W-:-:S02]  /*1190*/  FSEL R45, R32, R25, P0 ;  /* 0x00000019202d7208 */ /* 0x000fc40000000000 */
[----:B------:R-:W-:Y:S02]  /*11a0*/  FSEL R33, R33, R24, P0 ;  /* 0x0000001821217208 */ /* 0x000fe40000000000 */
[----:B------:R-:W-:Y:S02]  /*11b0*/  FSEL R47, R47, R26, P0 ;  /* 0x0000001a2f2f7208 */ /* 0x000fe40000000000 */
[----:B------:R-:W-:Y:S01]  /*11c0*/  FSEL R49, R44, R27, P0 ;  /* 0x0000001b2c317208 */ /* 0x000fe20000000000 */
[----:B------:R-:W0:Y:S01]  /*11d0*/  MUFU.SQRT R53, R53 ;  /* 0x0000003500357308 */ /* 0x000e220000002000 */
[----:B------:R-:W-:Y:S01]  /*11e0*/  @!P6 FMUL R45, R45, 16777216 ;  /* 0x4b8000002d2de820 */ /* 0x000fe20000400000 */
[----:B---3--:R-:W-:Y:S01]  /*11f0*/  FSETP.GT.AND P0, PT, R34, 8.50705917302346158658e+37, PT ;  /* 0x7e8000002200780b */ /* 0x008fe20003f04000 */
[----:B------:R-:W-:Y:S01]  /*1200*/  @!P6 FMUL R33, R33, 16777216 ;  /* 0x4b8000002121e820 */ /* 0x000fe20000400000 */
[----:B------:R-:W-:Y:S01]  /*1210*/  @!P6 FMUL R47, R47, 16777216 ;  /* 0x4b8000002f2fe820 */ /* 0x000fe20000400000 */
[----:B------:R-:W-:Y:S01]  /*1220*/  @!P6 FMUL R49, R49, 16777216 ;  /* 0x4b8000003131e820 */ /* 0x000fe20000400000 */
[----:B-1----:R-:W-:Y:S01]  /*1230*/  FMUL R31, R30, R45 ;  /* 0x0000002d1e1f7220 */ /* 0x002fe20000400000 */
[----:B------:R-:W-:Y:S01]  /*1240*/  FSETP.GEU.AND P6, PT, R34, 1.175494350822287508e-38, PT ;  /* 0x008000002200780b */ /* 0x000fe20003fce000 */
[C---:B------:R-:W-:Y:S01]  /*1250*/  FMUL R33, R30.reuse, R33 ;  /* 0x000000211e217220 */ /* 0x040fe20000400000 */
[----:B------:R-:W-:Y:S01]  /*1260*/  FMUL R32, R30, R47 ;  /* 0x0000002f1e207220 */ /* 0x000fe20000400000 */
[----:B0-----:R-:W-:Y:S01]  /*1270*/  IMAD.WIDE R44, R40, 0x4, R28 ;  /* 0x00000004282c7825 */ /* 0x001fe200078e021c */
[----:B------:R-:W-:Y:S03]  /*1280*/  BAR.SYNC.DEFER_BLOCKING 0x0 ;  /* 0x0000000000007b1d */ /* 0x000fe60000010000 */
[----:B------:R-:W-:Y:S01]  /*1290*/  FMUL R30, R30, R49 ;  /* 0x000000311e1e7220 */ /* 0x000fe20000400000 */
[----:B------:R-:W-:Y:S01]  /*12a0*/  LOP3.LUT R47, R2, 0x1f, RZ, 0xc0, !PT ;  /* 0x0000001f022f7812 */ /* 0x000fe200078ec0ff */
[----:B-----5:R-:W-:Y:S01]  /*12b0*/  FMUL R39, R16, 0.25 ;  /* 0x3e80000010277820 */ /* 0x020fe20000400000 */
[----:B------:R-:W-:Y:S01]  /*12c0*/  FFMA R48, R46, R35, 9.9999999747524270788e-07 ;  /* 0x358637bd2e307423 */ /* 0x000fe20000000023 */
[----:B------:R-:W-:Y:S01]  /*12d0*/  FMUL R38, R17, 0.25 ;  /* 0x3e80000011267820 */ /* 0x000fe20000400000 */
[----:B------:R-:W-:Y:S01]  /*12e0*/  FMUL R49, R18, 0.25 ;  /* 0x3e80000012317820 */ /* 0x000fe20000400000 */
[----:B------:R-:W-:Y:S01]  /*12f0*/  FMUL R50, R19, 0.25 ;  /* 0x3e80000013327820 */ /* 0x000fe20000400000 */
[----:B------:R-:W-:-:S02]  /*1300*/  @P0 FMUL R34, R34, 0.25 ;  /* 0x3e80000022220820 */ /* 0x000fc40000400000 */
[----:B------:R-:W0:Y:S01]  /*1310*/  MUFU.SQRT R48, R48 ;  /* 0x0000003000307308 */ /* 0x000e220000002000 */
[----:B------:R-:W-:Y:S02]  /*1320*/  FSEL R49, R49, R18, P0 ;  /* 0x0000001231317208 */ /* 0x000fe40000000000 */
[----:B------:R-:W-:Y:S01]  /*1330*/  FSEL R50, R50, R19, P0 ;  /* 0x0000001332327208 */ /* 0x000fe20000000000 */
[----:B------:R-:W-:Y:S02]  /*1340*/  @!P6 FMUL R34, R34, 16777216 ;  /* 0x4b8000002222e820 */ /* 0x000fe40000400000 */
[----:B------:R-:W-:Y:S01]  /*1350*/  @!P6 FMUL R49, R49, 16777216 ;  /* 0x4b8000003131e820 */ /* 0x000fe20000400000 */
[----:B------:R1:W-:Y:S01]  /*1360*/  @P4 STG.E.128 desc[UR6][R44.64], R24 ;  /* 0x000000182c004986 */ /* 0x0003e2000c101d06 */
[----:B------:R-:W-:Y:S01]  /*1370*/  @!P6 FMUL R50, R50, 16777216 ;  /* 0x4b8000003232e820 */ /* 0x000fe20000400000 */
[----:B------:R-:W-:Y:S01]  /*1380*/  FMUL R51, R20, 0.25 ;  /* 0x3e80000014337820 */ /* 0x000fe20000400000 */
[----:B------:R-:W-:Y:S01]  /*1390*/  FMUL R52, R21, 0.25 ;  /* 0x3e80000015347820 */ /* 0x000fe20000400000 */
[----:B------:R-:W-:Y:S01]  /*13a0*/  IMAD.WIDE R36, R0, 0x4, R28 ;  /* 0x0000000400247825 */ /* 0x000fe200078e021c */
[----:B-1----:R-:W-:-:S02]  /*13b0*/  LEA R44, R47, UR4, 0x2 ;  /* 0x000000042f2c7c11 */ /* 0x002fc4000f8e10ff */
[----:B------:R-:W-:Y:S02]  /*13c0*/  FSEL R26, R39, R16, P0 ;  /* 0x00000010271a7208 */ /* 0x000fe40000000000 */
[----:B------:R-:W-:Y:S02]  /*13d0*/  FSEL R24, R38, R17, P0 ;  /* 0x0000001126187208 */ /* 0x000fe40000000000 */
[C---:B------:R-:W-:Y:S01]  /*13e0*/  FSETP.GT.AND P0, PT, R53.reuse, 8.50705917302346158658e+37, PT ;  /* 0x7e8000003500780b */ /* 0x040fe20003f04000 */
[----:B------:R-:W-:Y:S01]  /*13f0*/  @!P6 FMUL R26, R26, 16777216 ;  /* 0x4b8000001a1ae820 */ /* 0x000fe20000400000 */
[----:B------:R-:W1:Y:S01]  /*1400*/  LDS R44, [R44] ;  /* 0x000000002c2c7984 */ /* 0x000e620000000800 */
[----:B------:R-:W-:Y:S01]  /*1410*/  @!P6 FMUL R24, R24, 16777216 ;  /* 0x4b8000001818e820 */ /* 0x000fe20000400000 */
[----:B------:R-:W-:Y:S01]  /*1420*/  FSETP.GEU.AND P6, PT, R53, 1.175494350822287508e-38, PT ;  /* 0x008000003500780b */ /* 0x000fe20003fce000 */
[----:B------:R-:W-:Y:S01]  /*1430*/  FMUL R27, R22, 0.25 ;  /* 0x3e800000161b7820 */ /* 0x000fe20000400000 */
[----:B------:R-:W-:Y:S01]  /*1440*/  FMUL R38, R23, 0.25 ;  /* 0x3e80000017267820 */ /* 0x000fe20000400000 */
[----:B------:R-:W-:-:S02]  /*1450*/  FSEL R51, R51, R20, P0 ;  /* 0x0000001433337208 */ /* 0x000fc40000000000 */
[----:B------:R-:W-:Y:S02]  /*1460*/  FSEL R52, R52, R21, P0 ;  /* 0x0000001534347208 */ /* 0x000fe40000000000 */
[----:B------:R-:W-:Y:S02]  /*1470*/  FSEL R27, R27, R22, P0 ;  /* 0x000000161b1b7208 */ /* 0x000fe40000000000 */
[----:B------:R-:W-:Y:S01]  /*1480*/  FSEL R25, R38, R23, P0 ;  /* 0x0000001726197208 */ /* 0x000fe20000000000 */
[----:B------:R-:W-:Y:S01]  /*1490*/  @P0 FMUL R53, R53, 0.25 ;  /* 0x3e80000035350820 */ /* 0x000fe20000400000 */
[----:B0-----:R-:W-:Y:S01]  /*14a0*/  FSETP.GT.AND P0, PT, R48, 8.50705917302346158658e+37, PT ;  /* 0x7e8000003000780b */ /* 0x001fe20003f04000 */
[----:B------:R0:W-:Y:S01]  /*14b0*/  @P3 STG.E.128 desc[UR6][R36.64], R16 ;  /* 0x0000001024003986 */ /* 0x0001e2000c101d06 */
[----:B------:R-:W-:Y:S01]  /*14c0*/  @!P6 FMUL R51, R51, 16777216 ;  /* 0x4b8000003333e820 */ /* 0x000fe20000400000 */
[----:B------:R-:W-:Y:S01]  /*14d0*/  @!P6 FMUL R53, R53, 16777216 ;  /* 0x4b8000003535e820 */ /* 0x000fe20000400000 */
[----:B------:R-:W-:Y:S01]  /*14e0*/  @!P6 FMUL R52, R52, 16777216 ;  /* 0x4b8000003434e820 */ /* 0x000fe20000400000 */
[----:B------:R-:W-:Y:S01]  /*14f0*/  @!P6 FMUL R27, R27, 16777216 ;  /* 0x4b8000001b1be820 */ /* 0x000fe20000400000 */
[----:B------:R-:W-:Y:S01]  /*1500*/  @!P6 FMUL R25, R25, 16777216 ;  /* 0x4b8000001919e820 */ /* 0x000fe20000400000 */
[----:B------:R-:W-:Y:S01]  /*1510*/  FSETP.GEU.AND P6, PT, R48, 1.175494350822287508e-38, PT ;  /* 0x008000003000780b */ /* 0x000fe20003fce000 */
[----:B------:R-:W-:Y:S01]  /*1520*/  FMUL R47, R12, 0.25 ;  /* 0x3e8000000c2f7820 */ /* 0x000fe20000400000 */
[----:B------:R-:W-:Y:S01]  /*1530*/  FMUL R46, R13, 0.25 ;  /* 0x3e8000000d2e7820 */ /* 0x000fe20000400000 */
[----:B0-----:R-:W0:Y:S01]  /*1540*/  MUFU.RCP R17, R34 ;  /* 0x0000002200117308 */ /* 0x001e220000001000 */
[----:B------:R-:W-:Y:S01]  /*1550*/  FMUL R45, R14, 0.25 ;  /* 0x3e8000000e2d7820 */ /* 0x000fe20000400000 */
[----:B------:R-:W-:Y:S01]  /*1560*/  FMUL R16, R15, 0.25 ;  /* 0x3e8000000f107820 */ /* 0x000fe20000400000 */
[----:B------:R-:W-:Y:S01]  /*1570*/  @P0 FMUL R48, R48, 0.25 ;  /* 0x3e80000030300820 */ /* 0x000fe20000400000 */
[----:B------:R-:W-:Y:S01]  /*1580*/  IMAD.WIDE R38, R42, 0x4, R28 ;  /* 0x000000042a267825 */ /* 0x000fe200078e021c */
[----:B------:R-:W-:-:S05]  /*1590*/  FSEL R47, R47, R12, P0 ;  /* 0x0000000c2f2f7208 */ /* 0x000fca0000000000 */
[----:B------:R-:W-:Y:S01]  /*15a0*/  @!P6 FMUL R48, R48, 16777216 ;  /* 0x4b8000003030e820 */ /* 0x000fe20000400000 */
[----:B------:R-:W-:Y:S01]  /*15b0*/  FSEL R46, R46, R13, P0 ;  /* 0x0000000d2e2e7208 */ /* 0x000fe20000000000 */
[----:B------:R-:W-:Y:S01]  /*15c0*/  IMAD.WIDE R28, R41, 0x4, R28 ;  /* 0x00000004291c7825 */ /* 0x000fe200078e021c */
[----:B------:R-:W-:Y:S02]  /*15d0*/  FSEL R45, R45, R14, P0 ;  /* 0x0000000e2d2d7208 */ /* 0x000fe40000000000 */
[----:B------:R-:W-:Y:S02]  /*15e0*/  FSEL R43, R16, R15, P0 ;  /* 0x0000000f102b7208 */ /* 0x000fe40000000000 */
[----:B------:R-:W-:Y:S01]  /*15f0*/  LOP3.LUT P0, RZ, R2, 0xe0, RZ, 0xc0, !PT ;  /* 0x000000e002ff7812 */ /* 0x000fe2000780c0ff */
[C---:B0-----:R-:W-:Y:S01]  /*1600*/  FMUL R26, R17.reuse, R26 ;  /* 0x0000001a111a7220 */ /* 0x041fe20000400000 */
[C---:B------:R-:W-:Y:S01]  /*1610*/  FMUL R24, R17.reuse, R24 ;  /* 0x0000001811187220 */ /* 0x040fe20000400000 */
[C---:B------:R-:W-:Y:S01]  /*1620*/  FMUL R19, R17.reuse, R49 ;  /* 0x0000003111137220 */ /* 0x040fe20000400000 */
[----:B------:R-:W-:Y:S01]  /*1630*/  FMUL R18, R17, R50 ;  /* 0x0000003211127220 */ /* 0x000fe20000400000 */
[----:B------:R-:W-:Y:S01]  /*1640*/  LOP3.LUT R37, R3, 0x1f, R2, 0xf8, !PT ;  /* 0x0000001f03257812 */ /* 0x000fe200078ef802 */
[----:B------:R-:W0:Y:S01]  /*1650*/  LDC.64 R16, c[0x0][0x210] ;  /* 0x00008400ff107b82 */ /* 0x000e220000000a00 */
[----:B------:R3:W-:Y:S01]  /*1660*/  @P2 STG.E.128 desc[UR6][R38.64], R20 ;  /* 0x0000001426002986 */ /* 0x0007e2000c101d06 */
[----:B------:R-:W5:Y:S03]  /*1670*/  MUFU.RCP R54, R53 ;  /* 0x0000003500367308 */ /* 0x000f660000001000 */
[----:B------:R0:W-:Y:S03]  /*1680*/  @P1 STG.E.128 desc[UR6][R28.64], R12 ;  /* 0x0000000c1c001986 */ /* 0x0001e6000c101d06 */
[----:B------:R-:W0:Y:S02]  /*1690*/  LDC.64 R2, c[0x0][0x248] ;  /* 0x00009200ff027b82 */ /* 0x000e240000000a00 */
[----:B------:R-:W3:Y:S01]  /*16a0*/  MUFU.RCP R48, R48 ;  /* 0x0000003000307308 */ /* 0x000ee20000001000 */
[----:B-1----:R-:W-:Y:S01]  /*16b0*/  FFMA R44, R44, R35, 9.9999999747524270788e-07 ;  /* 0x358637bd2c2c7423 */ /* 0x002fe20000000023 */
[----:B------:R-:W-:Y:S01]  /*16c0*/  @!P6 FMUL R47, R47, 16777216 ;  /* 0x4b8000002f2fe820 */ /* 0x000fe20000400000 */
[----:B------:R-:W-:Y:S01]  /*16d0*/  @!P6 FMUL R46, R46, 16777216 ;  /* 0x4b8000002e2ee820 */ /* 0x000fe20000400000 */
[----:B------:R-:W-:Y:S01]  /*16e0*/  @!P6 FMUL R45, R45, 16777216 ;  /* 0x4b8000002d2de820 */ /* 0x000fe20000400000 */
[----:B------:R-:W-:Y:S01]  /*16f0*/  @!P6 FMUL R43, R43, 16777216 ;  /* 0x4b8000002b2be820 */ /* 0x000fe20000400000 */
[----:B------:R-:W-:-:S02]  /*1700*/  ISETP.LT.AND P0, PT, R37, 0x400, !P0 ;  /* 0x000004002500780c */ /* 0x000fc40004701270 */
[----:B------:R-:W1:Y:S01]  /*1710*/  MUFU.SQRT R35, R44 ;  /* 0x0000002c00237308 */ /* 0x000e620000002000 */
[C---:B-----5:R-:W-:Y:S01]  /*1720*/  FMUL R36, R54.reuse, R51 ;  /* 0x0000003336247220 */ /* 0x060fe20000400000 */
[----:B------:R-:W-:Y:S01]  /*1730*/  FMUL R34, R54, R52 ;  /* 0x0000003436227220 */ /* 0x000fe20000400000 */
[----:B----4-:R-:W-:Y:S02]  /*1740*/  SEL R50, R4, RZ, !P5 ;  /* 0x000000ff04327207 */ /* 0x010fe40006800000 */
[----:B------:R-:W-:Y:S01]  /*1750*/  SEL R49, R5, RZ, !P5 ;  /* 0x000000ff05317207 */ /* 0x000fe20006800000 */
[C---:B---3--:R-:W-:Y:S01]  /*1760*/  FMUL R20, R48.reuse, R47 ;  /* 0x0000002f30147220 */ /* 0x048fe20000400000 */
[C---:B------:R-:W-:Y:S01]  /*1770*/  FMUL R21, R48.reuse, R46 ;  /* 0x0000002e30157220 */ /* 0x040fe20000400000 */
[C---:B------:R-:W-:Y:S01]  /*1780*/  FMUL R22, R48.reuse, R45 ;  /* 0x0000002d30167220 */ /* 0x040fe20000400000 */
[----:B------:R-:W-:Y:S01]  /*1790*/  FMUL R23, R48, R43 ;  /* 0x0000002b30177220 */ /* 0x000fe20000400000 */
[----:B--2---:R-:W-:-:S02]  /*17a0*/  SEL R45, R8, RZ, !P5 ;  /* 0x000000ff082d7207 */ /* 0x004fc40006800000 */
[----:B------:R-:W-:Y:S02]  /*17b0*/  SEL R46, R9, RZ, !P5 ;  /* 0x000000ff092e7207 */ /* 0x000fe40006800000 */
[----:B------:R-:W-:Y:S02]  /*17c0*/  SEL R47, R10, RZ, !P5 ;  /* 0x000000ff0a2f7207 */ /* 0x000fe40006800000 */
[----:B------:R-:W-:Y:S02]  /*17d0*/  SEL R48, R11, RZ, !P5 ;  /* 0x000000ff0b307207 */ /* 0x000fe40006800000 */
[----:B------:R-:W-:Y:S02]  /*17e0*/  SEL R52, R6, RZ, !P5 ;  /* 0x000000ff06347207 */ /* 0x000fe40006800000 */
[----:B------:R-:W-:Y:S01]  /*17f0*/  SEL R51, R7, RZ, !P5 ;  /* 0x000000ff07337207 */ /* 0x000fe20006800000 */
[C---:B------:R-:W-:Y:S01]  /*1800*/  FMUL R27, R54.reuse, R27 ;  /* 0x0000001b361b7220 */ /* 0x040fe20000400000 */
[----:B------:R-:W-:Y:S01]  /*1810*/  FMUL R25, R54, R25 ;  /* 0x0000001936197220 */ /* 0x000fe20000400000 */
[----:B0-----:R-:W-:Y:S01]  /*1820*/  IMAD.WIDE R16, R37, 0x4, R16 ;  /* 0x0000000425107825 */ /* 0x001fe200078e0210 */
[----:B------:R-:W-:Y:S03]  /*1830*/  BAR.SYNC.DEFER_BLOCKING 0x0 ;  /* 0x0000000000007b1d */ /* 0x000fe60000010000 */
[----:B------:R-:W-:Y:S01]  /*1840*/  FFMA R4, R45, R33, R50 ;  /* 0x000000212d047223 */ /* 0x000fe20000000032 */
[----:B------:R-:W-:Y:S01]  /*1850*/  FFMA R5, R46, R31, R49 ;  /* 0x0000001f2e057223 */ /* 0x000fe20000000031 */
[----:B------:R-:W-:-:S04]  /*1860*/  IMAD.WIDE R28, R40, 0x4, R2 ;  /* 0x00000004281c7825 */ /* 0x000fc800078e0202 */
[----:B------:R-:W-:Y:S01]  /*1870*/  FFMA R6, R47, R32, R52 ;  /* 0x000000202f067223 */ /* 0x000fe20000000034 */
        /* <DEDUP_REMOVED lines=10> */
[----:B------:R-:W-:Y:S01]  /*1920*/  FFMA R15, R48, R25, R51 ;  /* 0x00000019300f7223 */ /* 0x000fe20000000033 */
[----:B------:R-:W-:-:S04]  /*1930*/  IMAD.WIDE R2, R41, 0x4, R2 ;  /* 0x0000000429027825 */ /* 0x000fc800078e0202 */
[----:B------:R-:W-:Y:S01]  /*1940*/  FFMA R20, R45, R20, R50 ;  /* 0x000000142d147223 */ /* 0x000fe20000000032 */
[----:B------:R-:W-:Y:S01]  /*1950*/  FFMA R21, R46, R21, R49 ;  /* 0x000000152e157223 */ /* 0x000fe20000000031 */
[----:B-1----:R0:W-:Y:S04]  /*1960*/  @P0 STG.E desc[UR6][R16.64], R35 ;  /* 0x0000002310000986 */ /* 0x0021e8000c101906 */
[----:B------:R0:W-:Y:S04]  /*1970*/  @P4 STG.E.128 desc[UR6][R28.64], R4 ;  /* 0x000000041c004986 */ /* 0x0001e8000c101d06 */
[----:B------:R0:W-:Y:S01]  /*1980*/  @P3 STG.E.128 desc[UR6][R38.64], R8 ;  /* 0x0000000826003986 */ /* 0x0001e2000c101d06 */
[----:B------:R-:W-:-:S03]  /*1990*/  FFMA R22, R47, R22, R52 ;  /* 0x000000162f167223 */ /* 0x000fc60000000034 */
[----:B------:R0:W-:Y:S01]  /*19a0*/  @P2 STG.E.128 desc[UR6][R42.64], R12 ;  /* 0x0000000c2a002986 */ /* 0x0001e2000c101d06 */
[----:B------:R-:W-:Y:S01]  /*19b0*/  FFMA R23, R48, R23, R51 ;  /* 0x0000001730177223 */ /* 0x000fe20000000033 */
[----:B0-----:R-:W-:Y:S06]  /*19c0*/  @!P1 EXIT ;  /* 0x000000000000994d */ /* 0x001fec0003800000 */
[----:B------:R-:W-:Y:S01]  /*19d0*/  STG.E.128 desc[UR6][R2.64], R20 ;  /* 0x0000001402007986 */ /* 0x000fe2000c101d06 */
[----:B------:R-:W-:Y:S05]  /*19e0*/  EXIT ;  /* 0x000000000000794d */ /* 0x000fea0003800000 */
.L_x_0:
[----:B------:R-:W-:-:S00]  /*19f0*/  BRA `(.L_x_0) ;  /* 0xfffffffc00fc7947 */ /* 0x000fc0000383ffff */
[----:B------:R-:W-:-:S00]  /*1a00*/  NOP ;  /* 0x0000000000007918 */ /* 0x000fc00000000000 */
[----:B------:R-:W-:-:S00]  /*1a10*/  NOP ;  /* 0x0000000000007918 */ /* 0x000fc00000000000 */
[----:B------:R-:W-:-:S00]  /*1a20*/  NOP ;  /* 0x0000000000007918 */ /* 0x000fc00000000000 */
[----:B------:R-:W-:-:S00]  /*1a30*/  NOP ;  /* 0x0000000000007918 */ /* 0x000fc00000000000 */
[----:B------:R-:W-:-:S00]  /*1a40*/  NOP ;  /* 0x0000000000007918 */ /* 0x000fc00000000000 */
[----:B------:R-:W-:-:S00]  /*1a50*/  NOP ;  /* 0x0000000000007918 */ /* 0x000fc00000000000 */
[----:B------:R-:W-:-:S00]  /*1a60*/  NOP ;  /* 0x0000000000007918 */ /* 0x000fc00000000000 */
[----:B------:R-:W-:-:S00]  /*1a70*/  NOP ;  /* 0x0000000000007918 */ /* 0x000fc00000000000 */
.L_x_1:


//--------------------- .nv.global.init           --------------------------
	.section	.nv.global.init,"aw",@progbits
.nv.global.init:
	.type		_$_str,@object
	.size		_$_str,(_$_str_$_2 - _$_str)
_$_str:
        /*0000*/ 	.byte	0x5f, 0x5f, 0x43, 0x55, 0x44, 0x41, 0x5f, 0x46, 0x54, 0x5a, 0x00
	.type		_$_str_$_2,@object
	.size		_$_str_$_2,(.L_1 - _$_str_$_2)
_$_str_$_2:
        /*000b*/ 	.byte	0x5f, 0x5f, 0x43, 0x55, 0x44, 0x41, 0x5f, 0x50, 0x52, 0x45, 0x43, 0x5f, 0x53, 0x51, 0x52, 0x54
        /*001b*/ 	.byte	0x00
.L_1:


//--------------------- .nv.shared.triton_per_fused_add_div_mean_mul_pow_sqrt_sub_10 --------------------------
	.section	.nv.shared.triton_per_fused_add_div_mean_mul_pow_sqrt_sub_10,"aw",@nobits
	.sectionflags	@""
	.align	16
	.zero		1024


//--------------------- .nv.constant0.triton_per_fused_add_div_mean_mul_pow_sqrt_sub_10 --------------------------
	.section	.nv.constant0.triton_per_fused_add_div_mean_mul_pow_sqrt_sub_10,"a",@progbits
	.sectionflags	@""
	.align	4
.nv.constant0.triton_per_fused_add_div_mean_mul_pow_sqrt_sub_10:
	.zero		600
